	.headerflags	@"EF_CUDA_TEXMODE_UNIFIED EF_CUDA_64BIT_ADDRESS EF_CUDA_ACCELERATORS EF_CUDA_SM90 EF_CUDA_VIRTUAL_SM(EF_CUDA_SM90)"
	.elftype	@"ET_EXEC"


//--------------------- .nv.info                  --------------------------
	.section	.nv.info,"",@"SHT_CUDA_INFO"
	.align	4


	//----- nvinfo : EIATTR_REGCOUNT
	.align		4
        /*0000*/ 	.byte	0x04, 0x2f
        /*0002*/ 	.short	(.L_1 - .L_0)
	.align		4
.L_0:
        /*0004*/ 	.word	index@(triton_poi_fused__softmax_0)
        /*0008*/ 	.word	0x00000012


	//----- nvinfo : EIATTR_MIN_STACK_SIZE
	.align		4
.L_1:
        /*000c*/ 	.byte	0x04, 0x12
        /*000e*/ 	.short	(.L_3 - .L_2)
	.align		4
.L_2:
        /*0010*/ 	.word	index@(triton_poi_fused__softmax_0)
        /*0014*/ 	.word	0x00000000


	//----- nvinfo : EIATTR_FRAME_SIZE
	.align		4
.L_3:
        /*0018*/ 	.byte	0x04, 0x11
        /*001a*/ 	.short	(.L_5 - .L_4)
	.align		4
.L_4:
        /*001c*/ 	.word	index@(triton_poi_fused__softmax_0)
        /*0020*/ 	.word	0x00000000


	//----- nvinfo : EIATTR_MIN_STACK_SIZE
	.align		4
.L_5:
        /*0024*/ 	.byte	0x04, 0x12
        /*0026*/ 	.short	(.L_7 - .L_6)
	.align		4
.L_6:
        /*0028*/ 	.word	index@(triton_poi_fused__softmax_0)
        /*002c*/ 	.word	0x00000000
.L_7:


//--------------------- .nv.info.triton_poi_fused__softmax_0 --------------------------
	.section	.nv.info.triton_poi_fused__softmax_0,"",@"SHT_CUDA_INFO"
	.sectionflags	@""
	.align	4


	//----- nvinfo : EIATTR_CUDA_API_VERSION
	.align		4
        /*0000*/ 	.byte	0x04, 0x37
        /*0002*/ 	.short	(.L_9 - .L_8)
.L_8:
        /*0004*/ 	.word	0x0000007c


	//----- nvinfo : EIATTR_KPARAM_INFO
	.align		4
.L_9:
        /*0008*/ 	.byte	0x04, 0x17
        /*000a*/ 	.short	(.L_11 - .L_10)
.L_10:
        /*000c*/ 	.word	0x00000000
        /*0010*/ 	.short	0x0004
        /*0012*/ 	.short	0x0020
        /*0014*/ 	.byte	0x00, 0xf0, 0x11, 0x00


	//----- nvinfo : EIATTR_KPARAM_INFO
	.align		4
.L_11:
        /*0018*/ 	.byte	0x04, 0x17
        /*001a*/ 	.short	(.L_13 - .L_12)
.L_12:
        /*001c*/ 	.word	0x00000000
        /*0020*/ 	.short	0x0003
        /*0022*/ 	.short	0x0018
        /*0024*/ 	.byte	0x00, 0xf4, 0x21, 0x00


	//----- nvinfo : EIATTR_KPARAM_INFO
	.align		4
.L_13:
        /*0028*/ 	.byte	0x04, 0x17
        /*002a*/ 	.short	(.L_15 - .L_14)
.L_14:
        /*002c*/ 	.word	0x00000000
        /*0030*/ 	.short	0x0002
        /*0032*/ 	.short	0x0010
        /*0034*/ 	.byte	0x00, 0xf4, 0x21, 0x00


	//----- nvinfo : EIATTR_KPARAM_INFO
	.align		4
.L_15:
        /*0038*/ 	.byte	0x04, 0x17
        /*003a*/ 	.short	(.L_17 - .L_16)
.L_16:
        /*003c*/ 	.word	0x00000000
        /*0040*/ 	.short	0x0001
        /*0042*/ 	.short	0x0008
        /*0044*/ 	.byte	0x00, 0xf0, 0x21, 0x00


	//----- nvinfo : EIATTR_KPARAM_INFO
	.align		4
.L_17:
        /*0048*/ 	.byte	0x04, 0x17
        /*004a*/ 	.short	(.L_19 - .L_18)
.L_18:
        /*004c*/ 	.word	0x00000000
        /*0050*/ 	.short	0x0000
        /*0052*/ 	.short	0x0000
        /*0054*/ 	.byte	0x00, 0xf4, 0x21, 0x00


	//----- nvinfo : EIATTR_SPARSE_MMA_MASK
	.align		4
.L_19:
        /*0058*/ 	.byte	0x03, 0x50
        /*005a*/ 	.short	0x0000


	//----- nvinfo : EIATTR_MAXREG_COUNT
	.align		4
        /*005c*/ 	.byte	0x03, 0x1b
        /*005e*/ 	.short	0x00ff


	//----- nvinfo : EIATTR_EXIT_INSTR_OFFSETS
	.align		4
        /*0060*/ 	.byte	0x04, 0x1c
        /*0062*/ 	.short	(.L_21 - .L_20)


	//   ....[0]....
.L_20:
        /*0064*/ 	.word	0x00000510


	//   ....[1]....
        /*0068*/ 	.word	0x00000530


	//----- nvinfo : EIATTR_REQNTID
	.align		4
.L_21:
        /*006c*/ 	.byte	0x04, 0x10
        /*006e*/ 	.short	(.L_23 - .L_22)
.L_22:
        /*0070*/ 	.word	0x00000020
        /*0074*/ 	.word	0x00000001
        /*0078*/ 	.word	0x00000001


	//----- nvinfo : EIATTR_CBANK_PARAM_SIZE
	.align		4
.L_23:
        /*007c*/ 	.byte	0x03, 0x19
        /*007e*/ 	.short	0x0024


	//----- nvinfo : EIATTR_PARAM_CBANK
	.align		4
        /*0080*/ 	.byte	0x04, 0x0a
        /*0082*/ 	.short	(.L_25 - .L_24)
	.align		4
.L_24:
        /*0084*/ 	.word	index@(.nv.constant0.triton_poi_fused__softmax_0)
        /*0088*/ 	.short	0x0210
        /*008a*/ 	.short	0x0024


	//----- nvinfo : EIATTR_SW_WAR
	.align		4
.L_25:
        /*008c*/ 	.byte	0x04, 0x36
        /*008e*/ 	.short	(.L_27 - .L_26)
.L_26:
        /*0090*/ 	.word	0x00000008
.L_27:


//--------------------- .nv.callgraph             --------------------------
	.section	.nv.callgraph,"",@"SHT_CUDA_CALLGRAPH"
	.align	4
	.sectionentsize	8
	.align		4
        /*0000*/ 	.word	0x00000000
	.align		4
        /*0004*/ 	.word	0xffffffff
	.align		4
        /*0008*/ 	.word	0x00000000
	.align		4
        /*000c*/ 	.word	0xfffffffe
	.align		4
        /*0010*/ 	.word	0x00000000
	.align		4
        /*0014*/ 	.word	0xfffffffd
	.align		4
        /*0018*/ 	.word	0x00000000
	.align		4
        /*001c*/ 	.word	0xfffffffc


//--------------------- .text.triton_poi_fused__softmax_0 --------------------------
	.section	.text.triton_poi_fused__softmax_0,"ax",@progbits
	.align	128
        .global         triton_poi_fused__softmax_0
        .type           triton_poi_fused__softmax_0,@function
        .size           triton_poi_fused__softmax_0,(.L_x_1 - triton_poi_fused__softmax_0)
        .other          triton_poi_fused__softmax_0,@"STO_CUDA_ENTRY STV_DEFAULT"
triton_poi_fused__softmax_0:
.text.triton_poi_fused__softmax_0:
[----:B------:R-:W0:Y:S01]  /*0000*/  LDC R1, c[0x0][0x28] ;  /* 0x00000a00ff017b82 */ /* 0x000e220000000800 */
[----:B------:R-:W1:Y:S07]  /*0010*/  S2R R12, SR_TID.X ;  /* 0x00000000000c7919 */ /* 0x000e6e0000002100 */
[----:B------:R-:W2:Y:S01]  /*0020*/  LDC.64 R2, c[0x0][0x210] ;  /* 0x00008400ff027b82 */ /* 0x000ea20000000a00 */
[----:B------:R-:W-:Y:S01]  /*0030*/  HFMA2.MMA R13, -RZ, RZ, 0, 0 ;  /* 0x00000000ff0d7435 */ /* 0x000fe200000001ff */
[----:B------:R-:W-:Y:S01]  /*0040*/  ULDC.64 UR4, c[0x0][0x208] ;  /* 0x0000820000047ab9 */ /* 0x000fe20000000a00 */
[----:B------:R-:W3:Y:S01]  /*0050*/  S2R R7, SR_CTAID.X ;  /* 0x0000000000077919 */ /* 0x000ee20000002500 */
[----:B------:R-:W-:Y:S01]  /*0060*/  HFMA2.MMA R9, -RZ, RZ, 0, 0 ;  /* 0x00000000ff097435 */ /* 0x000fe200000001ff */
[----:B------:R-:W-:Y:S01]  /*0070*/  MOV R11, RZ ;  /* 0x000000ff000b7202 */ /* 0x000fe20000000f00 */
[----:B------:R-:W-:Y:S01]  /*0080*/  ULDC.64 UR6, c[0x0][0x218] ;  /* 0x0000860000067ab9 */ /* 0x000fe20000000a00 */
[----:B-1----:R-:W-:-:S04]  /*0090*/  LOP3.LUT R0, R12, 0xf, RZ, 0xc0, !PT ;  /* 0x0000000f0c007812 */ /* 0x002fc800078ec0ff */
[----:B---3--:R-:W-:-:S04]  /*00a0*/  LEA R7, R7, R0, 0x4 ;  /* 0x0000000007077211 */ /* 0x008fc800078e20ff */
[C---:B------:R-:W-:Y:S02]  /*00b0*/  ISETP.GE.AND P0, PT, R7.reuse, 0x10, PT ;  /* 0x000000100700780c */ /* 0x040fe40003f06270 */
[----:B------:R-:W-:-:S05]  /*00c0*/  SHF.L.U32 R5, R7, 0x2, RZ ;  /* 0x0000000207057819 */ /* 0x000fca00000006ff */
[----:B--2---:R-:W-:Y:S01]  /*00d0*/  IMAD.WIDE R2, R5, 0x4, R2 ;  /* 0x0000000405027825 */ /* 0x004fe200078e0202 */
[----:B------:R-:W-:-:S05]  /*00e0*/  MOV R5, RZ ;  /* 0x000000ff00057202 */ /* 0x000fca0000000f00 */
[----:B------:R-:W2:Y:S04]  /*00f0*/  @!P0 LDG.E.EL R13, desc[UR4][R2.64] ;  /* 0x00000004020d8981 */ /* 0x000ea8000c2e1900 */
[----:B------:R-:W3:Y:S04]  /*0100*/  @!P0 LDG.E.EL R5, desc[UR4][R2.64+0x4] ;  /* 0x0000040402058981 */ /* 0x000ee8000c2e1900 */
[----:B------:R-:W4:Y:S04]  /*0110*/  @!P0 LDG.E.EL R9, desc[UR4][R2.64+0x8] ;  /* 0x0000080402098981 */ /* 0x000f28000c2e1900 */
[----:B------:R1:W5:Y:S01]  /*0120*/  @!P0 LDG.E.EL R11, desc[UR4][R2.64+0xc] ;  /* 0x00000c04020b8981 */ /* 0x000362000c2e1900 */
[----:B------:R-:W1:Y:S02]  /*0130*/  F2F.F32.F64 R0, UR6 ;  /* 0x0000000600007d10 */ /* 0x000e640008301000 */
[----:B01----:R-:W-:-:S02]  /*0140*/  FSETP.GT.AND P0, PT, |R0|, 8.50705917302346158658e+37, PT ;  /* 0x7e8000000000780b */ /* 0x003fc40003f04200 */
[----:B------:R-:W-:-:S11]  /*0150*/  FSETP.GEU.AND P3, PT, |R0|, 1.175494350822287508e-38, PT ;  /* 0x008000000000780b */ /* 0x000fd60003f6e200 */
[----:B------:R-:W-:-:S04]  /*0160*/  @P0 FMUL R0, R0, 0.25 ;  /* 0x3e80000000000820 */ /* 0x000fc80000400000 */
[----:B------:R-:W-:-:S06]  /*0170*/  @!P3 FMUL R0, R0, 16777216 ;  /* 0x4b8000000000b820 */ /* 0x000fcc0000400000 */
[----:B------:R-:W0:Y:S01]  /*0180*/  MUFU.RCP R0, R0 ;  /* 0x0000000000007308 */ /* 0x000e220000001000 */
[----:B--2---:R-:W-:Y:S01]  /*0190*/  @P0 FMUL R13, R13, 0.25 ;  /* 0x3e8000000d0d0820 */ /* 0x004fe20000400000 */
[----:B---3--:R-:W-:-:S03]  /*01a0*/  @P0 FMUL R5, R5, 0.25 ;  /* 0x3e80000005050820 */ /* 0x008fc60000400000 */
[----:B------:R-:W-:Y:S01]  /*01b0*/  @!P3 FMUL R13, R13, 16777216 ;  /* 0x4b8000000d0db820 */ /* 0x000fe20000400000 */
[----:B------:R-:W-:-:S03]  /*01c0*/  @!P3 FMUL R5, R5, 16777216 ;  /* 0x4b8000000505b820 */ /* 0x000fc60000400000 */
[C---:B0-----:R-:W-:Y:S01]  /*01d0*/  FMUL R2, R0.reuse, R13 ;  /* 0x0000000d00027220 */ /* 0x041fe20000400000 */
[----:B----4-:R-:W-:Y:S01]  /*01e0*/  @P0 FMUL R9, R9, 0.25 ;  /* 0x3e80000009090820 */ /* 0x010fe20000400000 */
[----:B------:R-:W-:Y:S01]  /*01f0*/  FMUL R3, R0, R5 ;  /* 0x0000000500037220 */ /* 0x000fe20000400000 */
[----:B-----5:R-:W-:Y:S02]  /*0200*/  @P0 FMUL R11, R11, 0.25 ;  /* 0x3e8000000b0b0820 */ /* 0x020fe40000400000 */
[----:B------:R-:W-:Y:S01]  /*0210*/  @!P3 FMUL R9, R9, 16777216 ;  /* 0x4b8000000909b820 */ /* 0x000fe20000400000 */
[C---:B------:R-:W-:Y:S02]  /*0220*/  FSETP.NAN.AND P2, PT, R2.reuse, R2, PT ;  /* 0x000000020200720b */ /* 0x040fe40003f48000 */
[----:B------:R-:W-:Y:S01]  /*0230*/  FSETP.GT.AND P1, PT, R2, R3, PT ;  /* 0x000000030200720b */ /* 0x000fe20003f24000 */
[----:B------:R-:W-:Y:S01]  /*0240*/  FMUL R4, R0, R9 ;  /* 0x0000000900047220 */ /* 0x000fe20000400000 */
[----:B------:R-:W-:-:S02]  /*0250*/  @!P3 FMUL R11, R11, 16777216 ;  /* 0x4b8000000b0bb820 */ /* 0x000fc40000400000 */
[----:B------:R-:W-:Y:S02]  /*0260*/  FSEL R5, R2, R3, P1 ;  /* 0x0000000302057208 */ /* 0x000fe40000800000 */
[----:B------:R-:W-:Y:S02]  /*0270*/  FMUL R0, R0, R11 ;  /* 0x0000000b00007220 */ /* 0x000fe40000400000 */
[----:B------:R-:W-:-:S04]  /*0280*/  FSEL R9, R2, R5, P2 ;  /* 0x0000000502097208 */ /* 0x000fc80001000000 */
[C---:B------:R-:W-:Y:S02]  /*0290*/  FSETP.GT.AND P1, PT, R9.reuse, R4, PT ;  /* 0x000000040900720b */ /* 0x040fe40003f24000 */
[----:B------:R-:W-:-:S11]  /*02a0*/  FSETP.NAN.AND P0, PT, R9, R9, PT ;  /* 0x000000090900720b */ /* 0x000fd60003f08000 */
[----:B------:R-:W-:-:S04]  /*02b0*/  @!P1 FSEL R9, R9, R4, P0 ;  /* 0x0000000409099208 */ /* 0x000fc80000000000 */
[C---:B------:R-:W-:Y:S02]  /*02c0*/  FSETP.GT.AND P0, PT, R9.reuse, R0, PT ;  /* 0x000000000900720b */ /* 0x040fe40003f04000 */
[----:B------:R-:W-:-:S11]  /*02d0*/  FSETP.NAN.AND P1, PT, R9, R9, PT ;  /* 0x000000090900720b */ /* 0x000fd60003f28000 */
[----:B------:R-:W-:Y:S02]  /*02e0*/  @!P0 FSEL R9, R9, R0, P1 ;  /* 0x0000000009098208 */ /* 0x000fe40000800000 */
[----:B------:R-:W-:-:S03]  /*02f0*/  LOP3.LUT P0, RZ, R12, 0x10, RZ, 0xc0, !PT ;  /* 0x000000100cff7812 */ /* 0x000fc6000780c0ff */
[--C-:B------:R-:W-:Y:S01]  /*0300*/  FADD R2, R2, -R9.reuse ;  /* 0x8000000902027221 */ /* 0x100fe20000000000 */
[--C-:B------:R-:W-:Y:S01]  /*0310*/  FADD R3, R3, -R9.reuse ;  /* 0x8000000903037221 */ /* 0x100fe20000000000 */
[--C-:B------:R-:W-:Y:S01]  /*0320*/  FADD R4, R4, -R9.reuse ;  /* 0x8000000904047221 */ /* 0x100fe20000000000 */
[----:B------:R-:W-:Y:S01]  /*0330*/  ISETP.LT.AND P0, PT, R7, 0x10, !P0 ;  /* 0x000000100700780c */ /* 0x000fe20004701270 */
[----:B------:R-:W-:Y:S01]  /*0340*/  FMUL R6, R2, 1.4426950216293334961 ;  /* 0x3fb8aa3b02067820 */ /* 0x000fe20000400000 */
[----:B------:R-:W-:Y:S01]  /*0350*/  FMUL R8, R3, 1.4426950216293334961 ;  /* 0x3fb8aa3b03087820 */ /* 0x000fe20000400000 */
[----:B------:R-:W-:Y:S01]  /*0360*/  FADD R2, R0, -R9 ;  /* 0x8000000900027221 */ /* 0x000fe20000000000 */
[----:B------:R-:W-:Y:S02]  /*0370*/  FMUL R0, R4, 1.4426950216293334961 ;  /* 0x3fb8aa3b04007820 */ /* 0x000fe40000400000 */
[----:B------:R-:W-:Y:S01]  /*0380*/  FSETP.GEU.AND P1, PT, R6, -126, PT ;  /* 0xc2fc00000600780b */ /* 0x000fe20003f2e000 */
[----:B------:R-:W-:Y:S01]  /*0390*/  FMUL R10, R2, 1.4426950216293334961 ;  /* 0x3fb8aa3b020a7820 */ /* 0x000fe20000400000 */
[----:B------:R-:W-:Y:S01]  /*03a0*/  FSETP.GEU.AND P4, PT, R8, -126, PT ;  /* 0xc2fc00000800780b */ /* 0x000fe20003f8e000 */
[----:B------:R-:W0:Y:S01]  /*03b0*/  LDC.64 R2, c[0x0][0x220] ;  /* 0x00008800ff027b82 */ /* 0x000e220000000a00 */
[----:B------:R-:W-:-:S02]  /*03c0*/  FSETP.GEU.AND P3, PT, R0, -126, PT ;  /* 0xc2fc00000000780b */ /* 0x000fc40003f6e000 */
[----:B------:R-:W-:-:S05]  /*03d0*/  FSETP.GEU.AND P2, PT, R10, -126, PT ;  /* 0xc2fc00000a00780b */ /* 0x000fca0003f4e000 */
[----:B------:R-:W1:Y:S02]  /*03e0*/  LDC.64 R4, c[0x0][0x228] ;  /* 0x00008a00ff047b82 */ /* 0x000e640000000a00 */
[----:B------:R-:W-:Y:S02]  /*03f0*/  @!P1 FMUL R6, R6, 0.5 ;  /* 0x3f00000006069820 */ /* 0x000fe40000400000 */
[----:B------:R-:W-:Y:S02]  /*0400*/  @!P4 FMUL R8, R8, 0.5 ;  /* 0x3f0000000808c820 */ /* 0x000fe40000400000 */
[----:B------:R-:W-:Y:S02]  /*0410*/  @!P3 FMUL R0, R0, 0.5 ;  /* 0x3f0000000000b820 */ /* 0x000fe40000400000 */
[----:B------:R-:W2:Y:S01]  /*0420*/  MUFU.EX2 R6, R6 ;  /* 0x0000000600067308 */ /* 0x000ea20000000800 */
[----:B------:R-:W-:-:S07]  /*0430*/  @!P2 FMUL R10, R10, 0.5 ;  /* 0x3f0000000a0aa820 */ /* 0x000fce0000400000 */
[----:B------:R-:W3:Y:S01]  /*0440*/  MUFU.EX2 R11, R8 ;  /* 0x00000008000b7308 */ /* 0x000ee20000000800 */
[----:B0-----:R-:W-:-:S05]  /*0450*/  IMAD.WIDE R2, R7, 0x4, R2 ;  /* 0x0000000407027825 */ /* 0x001fca00078e0202 */
[----:B------:R0:W-:Y:S01]  /*0460*/  @P0 STG.E desc[UR4][R2.64], R9 ;  /* 0x0000000902000986 */ /* 0x0001e2000c101904 */
[----:B--2---:R-:W-:Y:S01]  /*0470*/  @!P1 FMUL R6, R6, R6 ;  /* 0x0000000606069220 */ /* 0x004fe20000400000 */
[----:B------:R-:W2:Y:S01]  /*0480*/  MUFU.EX2 R13, R0 ;  /* 0x00000000000d7308 */ /* 0x000ea20000000800 */
[----:B-1----:R-:W-:-:S04]  /*0490*/  IMAD.WIDE R4, R7, 0x4, R4 ;  /* 0x0000000407047825 */ /* 0x002fc800078e0204 */
[----:B---3--:R-:W-:-:S03]  /*04a0*/  @!P4 FMUL R11, R11, R11 ;  /* 0x0000000b0b0bc220 */ /* 0x008fc60000400000 */
[----:B------:R-:W1:Y:S01]  /*04b0*/  MUFU.EX2 R15, R10 ;  /* 0x0000000a000f7308 */ /* 0x000e620000000800 */
[----:B------:R-:W-:Y:S01]  /*04c0*/  FADD R6, R6, R11 ;  /* 0x0000000b06067221 */ /* 0x000fe20000000000 */
[----:B--2---:R-:W-:-:S04]  /*04d0*/  @!P3 FMUL R13, R13, R13 ;  /* 0x0000000d0d0db220 */ /* 0x004fc80000400000 */
[----:B------:R-:W-:Y:S01]  /*04e0*/  FADD R6, R6, R13 ;  /* 0x0000000d06067221 */ /* 0x000fe20000000000 */
[----:B-1----:R-:W-:-:S04]  /*04f0*/  @!P2 FMUL R15, R15, R15 ;  /* 0x0000000f0f0fa220 */ /* 0x002fc80000400000 */
[----:B------:R-:W-:Y:S01]  /*0500*/  FADD R15, R6, R15 ;  /* 0x0000000f060f7221 */ /* 0x000fe20000000000 */
[----:B0-----:R-:W-:Y:S06]  /*0510*/  @!P0 EXIT ;  /* 0x000000000000894d */ /* 0x001fec0003800000 */
[----:B------:R-:W-:Y:S01]  /*0520*/  STG.E desc[UR4][R4.64], R15 ;  /* 0x0000000f04007986 */ /* 0x000fe2000c101904 */
[----:B------:R-:W-:Y:S05]  /*0530*/  EXIT ;  /* 0x000000000000794d */ /* 0x000fea0003800000 */
.L_x_0:
[----:B------:R-:W-:-:S00]  /*0540*/  BRA `(.L_x_0) ;  /* 0xfffffffc00fc7947 */ /* 0x000fc0000383ffff */
[----:B------:R-:W-:-:S00]  /*0550*/  NOP ;  /* 0x0000000000007918 */ /* 0x000fc00000000000 */
        /* <DEDUP_REMOVED lines=10> */
.L_x_1:


//--------------------- .nv.constant0.triton_poi_fused__softmax_0 --------------------------
	.section	.nv.constant0.triton_poi_fused__softmax_0,"a",@progbits
	.sectionflags	@""
	.align	4
.nv.constant0.triton_poi_fused__softmax_0:
	.zero		564
